//
// Generated by NVIDIA NVVM Compiler
//
// Compiler Build ID: CL-36424714
// Cuda compilation tools, release 13.0, V13.0.88
// Based on NVVM 20.0.0
//

.version 9.0
.target sm_100
.address_size 64

	// .globl	_Z7kernelAv

.visible .entry _Z7kernelAv()
{


	ret;

}
	// .globl	_Z7kernelBv
.visible .entry _Z7kernelBv()
{


	ret;

}


// ===== COMPILED SASS (sm_100) =====

	.target	sm_100

	.elftype	@"ET_EXEC"


//--------------------- .note.nv.tkinfo           --------------------------
	.section	.note.nv.tkinfo,"",@"SHT_NOTE"
	.sectionflags	@"SHF_NOTE_NV_TKINFO"
	.tkinfo
        /*0018*/ 	.word	0x00000002
        /*0030*/ 	.string	""
        /*0030*/ 	.string	"ptxas"
        /*0030*/ 	.string	"Cuda compilation tools, release 13.0, V13.0.88"
        /*0030*/ 	.string	"Build cuda_13.0.r13.0/compiler.36424714_0"
        /*0030*/ 	.string	"-arch sm_100 -m 64 "



//--------------------- .note.nv.cuinfo           --------------------------
	.section	.note.nv.cuinfo,"",@"SHT_NOTE"
	.sectionflags	@"SHF_NOTE_NV_CUINFO"
        /*0018*/ 	.short	0x0002
        /*001a*/ 	.short	0x0064
        /*001c*/ 	.short	0x0082
	.zero		2


//--------------------- .nv.info                  --------------------------
	.section	.nv.info,"",@"SHT_CUDA_INFO"
	.align	4


	//----- nvinfo : EIATTR_REGCOUNT
	.align		4
        /*0000*/ 	.byte	0x04, 0x2f
        /*0002*/ 	.short	(.L_1 - .L_0)
	.align		4
.L_0:
        /*0004*/ 	.word	index@(_Z7kernelAv)
        /*0008*/ 	.word	0x00000004


	//----- nvinfo : EIATTR_FRAME_SIZE
	.align		4
.L_1:
        /*000c*/ 	.byte	0x04, 0x11
        /*000e*/ 	.short	(.L_3 - .L_2)
	.align		4
.L_2:
        /*0010*/ 	.word	index@(_Z7kernelAv)
        /*0014*/ 	.word	0x00000000


	//----- nvinfo : EIATTR_REGCOUNT
	.align		4
.L_3:
        /*0018*/ 	.byte	0x04, 0x2f
        /*001a*/ 	.short	(.L_5 - .L_4)
	.align		4
.L_4:
        /*001c*/ 	.word	index@(_Z7kernelBv)
        /*0020*/ 	.word	0x00000004


	//----- nvinfo : EIATTR_FRAME_SIZE
	.align		4
.L_5:
        /*0024*/ 	.byte	0x04, 0x11
        /*0026*/ 	.short	(.L_7 - .L_6)
	.align		4
.L_6:
        /*0028*/ 	.word	index@(_Z7kernelBv)
        /*002c*/ 	.word	0x00000000


	//----- nvinfo : EIATTR_MIN_STACK_SIZE
	.align		4
.L_7:
        /*0030*/ 	.byte	0x04, 0x12
        /*0032*/ 	.short	(.L_9 - .L_8)
	.align		4
.L_8:
        /*0034*/ 	.word	index@(_Z7kernelBv)
        /*0038*/ 	.word	0x00000000


	//----- nvinfo : EIATTR_MIN_STACK_SIZE
	.align		4
.L_9:
        /*003c*/ 	.byte	0x04, 0x12
        /*003e*/ 	.short	(.L_11 - .L_10)
	.align		4
.L_10:
        /*0040*/ 	.word	index@(_Z7kernelAv)
        /*0044*/ 	.word	0x00000000
.L_11:


//--------------------- .nv.compat                --------------------------
	.section	.nv.compat,"",@"SHT_CUDA_COMPAT_INFO"
	.align	4
        /*0000*/ 	.byte	0x02, 0x09, 0x00, 0x00, 0x02, 0x02, 0x01, 0x00, 0x02, 0x05, 0x05, 0x00, 0x03, 0x07, 0x01, 0x01
        /*0010*/ 	.byte	0x02, 0x03, 0x00, 0x00, 0x02, 0x06, 0x01, 0x00, 0x04, 0x0b, 0x08, 0x00, 0x09, 0x00, 0x00, 0x00
        /*0020*/ 	.byte	0x00, 0x00, 0x00, 0x00


//--------------------- .nv.info._Z7kernelBv      --------------------------
	.section	.nv.info._Z7kernelBv,"",@"SHT_CUDA_INFO"
	.sectionflags	@""
	.align	4


	//----- nvinfo : EIATTR_CUDA_API_VERSION
	.align		4
        /*0000*/ 	.byte	0x04, 0x37
        /*0002*/ 	.short	(.L_13 - .L_12)
.L_12:
        /*0004*/ 	.word	0x00000082


	//----- nvinfo : EIATTR_SPARSE_MMA_MASK
	.align		4
.L_13:
        /*0008*/ 	.byte	0x03, 0x50
        /*000a*/ 	.short	0x0000


	//----- nvinfo : EIATTR_MAXREG_COUNT
	.align		4
        /*000c*/ 	.byte	0x03, 0x1b
        /*000e*/ 	.short	0x00ff


	//----- nvinfo : EIATTR_MERCURY_ISA_VERSION
	.align		4
        /*0010*/ 	.byte	0x03, 0x5f
        /*0012*/ 	.short	0x0101


	//----- nvinfo : EIATTR_VRC_CTA_INIT_COUNT
	.align		4
        /*0014*/ 	.byte	0x02, 0x4a
	.zero		1
	.zero		1


	//----- nvinfo : EIATTR_EXIT_INSTR_OFFSETS
	.align		4
        /*0018*/ 	.byte	0x04, 0x1c
        /*001a*/ 	.short	(.L_15 - .L_14)


	//   ....[0]....
.L_14:
        /*001c*/ 	.word	0x00000010


	//----- nvinfo : EIATTR_SW_WAR
	.align		4
.L_15:
        /*0020*/ 	.byte	0x04, 0x36
        /*0022*/ 	.short	(.L_17 - .L_16)
.L_16:
        /*0024*/ 	.word	0x00000008
.L_17:


//--------------------- .nv.info._Z7kernelAv      --------------------------
	.section	.nv.info._Z7kernelAv,"",@"SHT_CUDA_INFO"
	.sectionflags	@""
	.align	4


	//----- nvinfo : EIATTR_CUDA_API_VERSION
	.align		4
        /*0000*/ 	.byte	0x04, 0x37
        /*0002*/ 	.short	(.L_19 - .L_18)
.L_18:
        /*0004*/ 	.word	0x00000082


	//----- nvinfo : EIATTR_SPARSE_MMA_MASK
	.align		4
.L_19:
        /*0008*/ 	.byte	0x03, 0x50
        /*000a*/ 	.short	0x0000


	//----- nvinfo : EIATTR_MAXREG_COUNT
	.align		4
        /*000c*/ 	.byte	0x03, 0x1b
        /*000e*/ 	.short	0x00ff


	//----- nvinfo : EIATTR_MERCURY_ISA_VERSION
	.align		4
        /*0010*/ 	.byte	0x03, 0x5f
        /*0012*/ 	.short	0x0101


	//----- nvinfo : EIATTR_VRC_CTA_INIT_COUNT
	.align		4
        /*0014*/ 	.byte	0x02, 0x4a
	.zero		1
	.zero		1


	//----- nvinfo : EIATTR_EXIT_INSTR_OFFSETS
	.align		4
        /*0018*/ 	.byte	0x04, 0x1c
        /*001a*/ 	.short	(.L_21 - .L_20)


	//   ....[0]....
.L_20:
        /*001c*/ 	.word	0x00000010


	//----- nvinfo : EIATTR_SW_WAR
	.align		4
.L_21:
        /*0020*/ 	.byte	0x04, 0x36
        /*0022*/ 	.short	(.L_23 - .L_22)
.L_22:
        /*0024*/ 	.word	0x00000008
.L_23:


//--------------------- .nv.callgraph             --------------------------
	.section	.nv.callgraph,"",@"SHT_CUDA_CALLGRAPH"
	.align	4
	.sectionentsize	8
	.align		4
        /*0000*/ 	.word	0x00000000
	.align		4
        /*0004*/ 	.word	0xffffffff
	.align		4
        /*0008*/ 	.word	0x00000000
	.align		4
        /*000c*/ 	.word	0xfffffffe
	.align		4
        /*0010*/ 	.word	0x00000000
	.align		4
        /*0014*/ 	.word	0xfffffffd
	.align		4
        /*0018*/ 	.word	0x00000000
	.align		4
        /*001c*/ 	.word	0xfffffffc


//--------------------- .text._Z7kernelBv         --------------------------
	.section	.text._Z7kernelBv,"ax",@progbits
	.align	128
        .global         _Z7kernelBv
        .type           _Z7kernelBv,@function
        .size           _Z7kernelBv,(.L_x_2 - _Z7kernelBv)
        .other          _Z7kernelBv,@"STO_CUDA_ENTRY STV_DEFAULT"
_Z7kernelBv:
.text._Z7kernelBv:
[----:B------:R-:W-:Y:S01]  /*0000*/  LDC R1, c[0x0][0x37c] ;  /* 0x0000df00ff017b82 */ /* 0x000fe20000000800 */
[----:B------:R-:W-:Y:S05]  /*0010*/  EXIT ;  /* 0x000000000000794d */ /* 0x000fea0003800000 */
.L_x_0:
[----:B------:R-:W-:-:S00]  /*0020*/  BRA `(.L_x_0) ;  /* 0xfffffffc00fc7947 */ /* 0x000fc0000383ffff */
[----:B------:R-:W-:-:S00]  /*0030*/  NOP ;  /* 0x0000000000007918 */ /* 0x000fc00000000000 */
        /* <DEDUP_REMOVED lines=12> */
.L_x_2:


//--------------------- .text._Z7kernelAv         --------------------------
	.section	.text._Z7kernelAv,"ax",@progbits
	.align	128
        .global         _Z7kernelAv
        .type           _Z7kernelAv,@function
        .size           _Z7kernelAv,(.L_x_3 - _Z7kernelAv)
        .other          _Z7kernelAv,@"STO_CUDA_ENTRY STV_DEFAULT"
_Z7kernelAv:
.text._Z7kernelAv:
[----:B------:R-:W-:Y:S01]  /*0000*/  LDC R1, c[0x0][0x37c] ;  /* 0x0000df00ff017b82 */ /* 0x000fe20000000800 */
[----:B------:R-:W-:Y:S05]  /*0010*/  EXIT ;  /* 0x000000000000794d */ /* 0x000fea0003800000 */
.L_x_1:
        /* <DEDUP_REMOVED lines=14> */
.L_x_3:


//--------------------- .nv.shared.reserved.0     --------------------------
	.section	.nv.shared.reserved.0,"aw",@nobits
	.weak		__nv_reservedSMEM_offset_0_alias
	.size		__nv_reservedSMEM_offset_0_alias, 0, 64
	.other		__nv_reservedSMEM_offset_0_alias,@"STO_CUDA_RESERVED_SHARED STV_DEFAULT"
__nv_reservedSMEM_offset_0_alias:
	.zero		0
	.zero		64


//--------------------- .nv.constant0._Z7kernelBv --------------------------
	.section	.nv.constant0._Z7kernelBv,"a",@progbits
	.sectionflags	@""
	.align	4
.nv.constant0._Z7kernelBv:
	.zero		896


//--------------------- .nv.constant0._Z7kernelAv --------------------------
	.section	.nv.constant0._Z7kernelAv,"a",@progbits
	.sectionflags	@""
	.align	4
.nv.constant0._Z7kernelAv:
	.zero		896


//--------------------- SYMBOLS --------------------------

	.type		.nv.reservedSmem.offset0,@object
	.size		.nv.reservedSmem.offset0,0x4
